//
// Generated by NVIDIA NVVM Compiler
//
// Compiler Build ID: CL-36424714
// Cuda compilation tools, release 13.0, V13.0.88
// Based on NVVM 20.0.0
//

.version 9.0
.target sm_100
.address_size 64

	// .globl	_Z2eqPii

.visible .entry _Z2eqPii(
	.param .u64 .ptr .align 1 _Z2eqPii_param_0,
	.param .u32 _Z2eqPii_param_1
)
{
	.reg .pred 	%p<3>;
	.reg .b32 	%r<10>;
	.reg .b64 	%rd<5>;

	ld.param.u64 	%rd2, [_Z2eqPii_param_0];
	ld.param.u32 	%r2, [_Z2eqPii_param_1];
	mov.u32 	%r3, %ctaid.x;
	shl.b32 	%r4, %r3, 8;
	mov.u32 	%r5, %tid.x;
	add.s32 	%r1, %r4, %r5;
	shl.b32 	%r6, %r2, 5;
	setp.ge.s32 	%p1, %r1, %r6;
	@%p1 bra 	$L__BB0_4;
	cvta.to.global.u64 	%rd3, %rd2;
	mul.wide.s32 	%rd4, %r1, 4;
	add.s64 	%rd1, %rd3, %rd4;
	ld.global.u32 	%r7, [%rd1];
	setp.ne.s32 	%p2, %r7, 0;
	@%p2 bra 	$L__BB0_3;
	mov.b32 	%r9, 1;
	st.global.u32 	[%rd1], %r9;
	bra.uni 	$L__BB0_4;
$L__BB0_3:
	mov.b32 	%r8, 0;
	st.global.u32 	[%rd1], %r8;
$L__BB0_4:
	ret;

}


// ===== COMPILED SASS (sm_100) =====

	.target	sm_100

	.elftype	@"ET_EXEC"


//--------------------- .note.nv.tkinfo           --------------------------
	.section	.note.nv.tkinfo,"",@"SHT_NOTE"
	.sectionflags	@"SHF_NOTE_NV_TKINFO"
	.tkinfo
        /*0018*/ 	.word	0x00000002
        /*0030*/ 	.string	""
        /*0030*/ 	.string	"ptxas"
        /*0030*/ 	.string	"Cuda compilation tools, release 13.0, V13.0.88"
        /*0030*/ 	.string	"Build cuda_13.0.r13.0/compiler.36424714_0"
        /*0030*/ 	.string	"-arch sm_100 -m 64 "



//--------------------- .note.nv.cuinfo           --------------------------
	.section	.note.nv.cuinfo,"",@"SHT_NOTE"
	.sectionflags	@"SHF_NOTE_NV_CUINFO"
        /*0018*/ 	.short	0x0002
        /*001a*/ 	.short	0x0064
        /*001c*/ 	.short	0x0082
	.zero		2


//--------------------- .nv.info                  --------------------------
	.section	.nv.info,"",@"SHT_CUDA_INFO"
	.align	4


	//----- nvinfo : EIATTR_REGCOUNT
	.align		4
        /*0000*/ 	.byte	0x04, 0x2f
        /*0002*/ 	.short	(.L_1 - .L_0)
	.align		4
.L_0:
        /*0004*/ 	.word	index@(_Z2eqPii)
        /*0008*/ 	.word	0x00000008


	//----- nvinfo : EIATTR_FRAME_SIZE
	.align		4
.L_1:
        /*000c*/ 	.byte	0x04, 0x11
        /*000e*/ 	.short	(.L_3 - .L_2)
	.align		4
.L_2:
        /*0010*/ 	.word	index@(_Z2eqPii)
        /*0014*/ 	.word	0x00000000


	//----- nvinfo : EIATTR_MIN_STACK_SIZE
	.align		4
.L_3:
        /*0018*/ 	.byte	0x04, 0x12
        /*001a*/ 	.short	(.L_5 - .L_4)
	.align		4
.L_4:
        /*001c*/ 	.word	index@(_Z2eqPii)
        /*0020*/ 	.word	0x00000000
.L_5:


//--------------------- .nv.compat                --------------------------
	.section	.nv.compat,"",@"SHT_CUDA_COMPAT_INFO"
	.align	4
        /*0000*/ 	.byte	0x02, 0x09, 0x00, 0x00, 0x02, 0x02, 0x01, 0x00, 0x02, 0x05, 0x05, 0x00, 0x03, 0x07, 0x01, 0x01
        /*0010*/ 	.byte	0x02, 0x03, 0x00, 0x00, 0x02, 0x06, 0x01, 0x00, 0x04, 0x0b, 0x08, 0x00, 0x09, 0x00, 0x00, 0x00
        /*0020*/ 	.byte	0x00, 0x00, 0x00, 0x00


//--------------------- .nv.info._Z2eqPii         --------------------------
	.section	.nv.info._Z2eqPii,"",@"SHT_CUDA_INFO"
	.sectionflags	@""
	.align	4


	//----- nvinfo : EIATTR_CUDA_API_VERSION
	.align		4
        /*0000*/ 	.byte	0x04, 0x37
        /*0002*/ 	.short	(.L_7 - .L_6)
.L_6:
        /*0004*/ 	.word	0x00000082


	//----- nvinfo : EIATTR_KPARAM_INFO
	.align		4
.L_7:
        /*0008*/ 	.byte	0x04, 0x17
        /*000a*/ 	.short	(.L_9 - .L_8)
.L_8:
        /*000c*/ 	.word	0x00000000
        /*0010*/ 	.short	0x0001
        /*0012*/ 	.short	0x0008
        /*0014*/ 	.byte	0x00, 0xf0, 0x11, 0x00


	//----- nvinfo : EIATTR_KPARAM_INFO
	.align		4
.L_9:
        /*0018*/ 	.byte	0x04, 0x17
        /*001a*/ 	.short	(.L_11 - .L_10)
.L_10:
        /*001c*/ 	.word	0x00000000
        /*0020*/ 	.short	0x0000
        /*0022*/ 	.short	0x0000
        /*0024*/ 	.byte	0x00, 0xf5, 0x21, 0x00


	//----- nvinfo : EIATTR_SPARSE_MMA_MASK
	.align		4
.L_11:
        /*0028*/ 	.byte	0x03, 0x50
        /*002a*/ 	.short	0x0000


	//----- nvinfo : EIATTR_MAXREG_COUNT
	.align		4
        /*002c*/ 	.byte	0x03, 0x1b
        /*002e*/ 	.short	0x00ff


	//----- nvinfo : EIATTR_MERCURY_ISA_VERSION
	.align		4
        /*0030*/ 	.byte	0x03, 0x5f
        /*0032*/ 	.short	0x0101


	//----- nvinfo : EIATTR_VRC_CTA_INIT_COUNT
	.align		4
        /*0034*/ 	.byte	0x02, 0x4a
	.zero		1
	.zero		1


	//----- nvinfo : EIATTR_EXIT_INSTR_OFFSETS
	.align		4
        /*0038*/ 	.byte	0x04, 0x1c
        /*003a*/ 	.short	(.L_13 - .L_12)


	//   ....[0]....
.L_12:
        /*003c*/ 	.word	0x00000070


	//   ....[1]....
        /*0040*/ 	.word	0x000000f0


	//   ....[2]....
        /*0044*/ 	.word	0x00000110


	//----- nvinfo : EIATTR_CBANK_PARAM_SIZE
	.align		4
.L_13:
        /*0048*/ 	.byte	0x03, 0x19
        /*004a*/ 	.short	0x000c


	//----- nvinfo : EIATTR_PARAM_CBANK
	.align		4
        /*004c*/ 	.byte	0x04, 0x0a
        /*004e*/ 	.short	(.L_15 - .L_14)
	.align		4
.L_14:
        /*0050*/ 	.word	index@(.nv.constant0._Z2eqPii)
        /*0054*/ 	.short	0x0380
        /*0056*/ 	.short	0x000c


	//----- nvinfo : EIATTR_SW_WAR
	.align		4
.L_15:
        /*0058*/ 	.byte	0x04, 0x36
        /*005a*/ 	.short	(.L_17 - .L_16)
.L_16:
        /*005c*/ 	.word	0x00000008
.L_17:


//--------------------- .nv.callgraph             --------------------------
	.section	.nv.callgraph,"",@"SHT_CUDA_CALLGRAPH"
	.align	4
	.sectionentsize	8
	.align		4
        /*0000*/ 	.word	0x00000000
	.align		4
        /*0004*/ 	.word	0xffffffff
	.align		4
        /*0008*/ 	.word	0x00000000
	.align		4
        /*000c*/ 	.word	0xfffffffe
	.align		4
        /*0010*/ 	.word	0x00000000
	.align		4
        /*0014*/ 	.word	0xfffffffd
	.align		4
        /*0018*/ 	.word	0x00000000
	.align		4
        /*001c*/ 	.word	0xfffffffc


//--------------------- .text._Z2eqPii            --------------------------
	.section	.text._Z2eqPii,"ax",@progbits
	.align	128
        .global         _Z2eqPii
        .type           _Z2eqPii,@function
        .size           _Z2eqPii,(.L_x_1 - _Z2eqPii)
        .other          _Z2eqPii,@"STO_CUDA_ENTRY STV_DEFAULT"
_Z2eqPii:
.text._Z2eqPii:
[----:B------:R-:W-:Y:S01]  /*0000*/  LDC R1, c[0x0][0x37c] ;  /* 0x0000df00ff017b82 */ /* 0x000fe20000000800 */
[----:B------:R-:W0:Y:S01]  /*0010*/  S2R R5, SR_CTAID.X ;  /* 0x0000000000057919 */ /* 0x000e220000002500 */
[----:B------:R-:W1:Y:S01]  /*0020*/  LDCU UR4, c[0x0][0x388] ;  /* 0x00007100ff0477ac */ /* 0x000e620008000800 */
[----:B------:R-:W0:Y:S01]  /*0030*/  S2R R0, SR_TID.X ;  /* 0x0000000000007919 */ /* 0x000e220000002100 */
[----:B-1----:R-:W-:Y:S01]  /*0040*/  USHF.L.U32 UR4, UR4, 0x5, URZ ;  /* 0x0000000504047899 */ /* 0x002fe200080006ff */
[----:B0-----:R-:W-:-:S05]  /*0050*/  IMAD R5, R5, 0x100, R0 ;  /* 0x0000010005057824 */ /* 0x001fca00078e0200 */
[----:B------:R-:W-:-:S13]  /*0060*/  ISETP.GE.AND P0, PT, R5, UR4, PT ;  /* 0x0000000405007c0c */ /* 0x000fda000bf06270 */
[----:B------:R-:W-:Y:S05]  /*0070*/  @P0 EXIT ;  /* 0x000000000000094d */ /* 0x000fea0003800000 */
[----:B------:R-:W0:Y:S01]  /*0080*/  LDC.64 R2, c[0x0][0x380] ;  /* 0x0000e000ff027b82 */ /* 0x000e220000000a00 */
[----:B------:R-:W1:Y:S01]  /*0090*/  LDCU.64 UR4, c[0x0][0x358] ;  /* 0x00006b00ff0477ac */ /* 0x000e620008000a00 */
[----:B0-----:R-:W-:-:S05]  /*00a0*/  IMAD.WIDE R2, R5, 0x4, R2 ;  /* 0x0000000405027825 */ /* 0x001fca00078e0202 */
[----:B-1----:R-:W2:Y:S02]  /*00b0*/  LDG.E R0, desc[UR4][R2.64] ;  /* 0x0000000402007981 */ /* 0x002ea4000c1e1900 */
[----:B--2---:R-:W-:-:S13]  /*00c0*/  ISETP.NE.AND P0, PT, R0, RZ, PT ;  /* 0x000000ff0000720c */ /* 0x004fda0003f05270 */
[----:B------:R-:W-:-:S05]  /*00d0*/  @!P0 MOV R5, 0x1 ;  /* 0x0000000100058802 */ /* 0x000fca0000000f00 */
[----:B------:R0:W-:Y:S01]  /*00e0*/  @!P0 STG.E desc[UR4][R2.64], R5 ;  /* 0x0000000502008986 */ /* 0x0001e2000c101904 */
[----:B------:R-:W-:Y:S05]  /*00f0*/  @!P0 EXIT ;  /* 0x000000000000894d */ /* 0x000fea0003800000 */
[----:B------:R-:W-:Y:S01]  /*0100*/  STG.E desc[UR4][R2.64], RZ ;  /* 0x000000ff02007986 */ /* 0x000fe2000c101904 */
[----:B------:R-:W-:Y:S05]  /*0110*/  EXIT ;  /* 0x000000000000794d */ /* 0x000fea0003800000 */
.L_x_0:
[----:B------:R-:W-:-:S00]  /*0120*/  BRA `(.L_x_0) ;  /* 0xfffffffc00fc7947 */ /* 0x000fc0000383ffff */
[----:B------:R-:W-:-:S00]  /*0130*/  NOP ;  /* 0x0000000000007918 */ /* 0x000fc00000000000 */
        /* <DEDUP_REMOVED lines=12> */
.L_x_1:


//--------------------- .nv.shared.reserved.0     --------------------------
	.section	.nv.shared.reserved.0,"aw",@nobits
	.weak		__nv_reservedSMEM_offset_0_alias
	.size		__nv_reservedSMEM_offset_0_alias, 0, 64
	.other		__nv_reservedSMEM_offset_0_alias,@"STO_CUDA_RESERVED_SHARED STV_DEFAULT"
__nv_reservedSMEM_offset_0_alias:
	.zero		0
	.zero		64


//--------------------- .nv.constant0._Z2eqPii    --------------------------
	.section	.nv.constant0._Z2eqPii,"a",@progbits
	.sectionflags	@""
	.align	4
.nv.constant0._Z2eqPii:
	.zero		908


//--------------------- SYMBOLS --------------------------

	.type		.nv.reservedSmem.offset0,@object
	.size		.nv.reservedSmem.offset0,0x4
